	.headerflags	@"EF_CUDA_TEXMODE_UNIFIED EF_CUDA_64BIT_ADDRESS EF_CUDA_ACCELERATORS EF_CUDA_SM90 EF_CUDA_VIRTUAL_SM(EF_CUDA_SM90)"
	.elftype	@"ET_EXEC"


//--------------------- .nv.info                  --------------------------
	.section	.nv.info,"",@"SHT_CUDA_INFO"
	.align	4


	//----- nvinfo : EIATTR_REGCOUNT
	.align		4
        /*0000*/ 	.byte	0x04, 0x2f
        /*0002*/ 	.short	(.L_1 - .L_0)
	.align		4
.L_0:
        /*0004*/ 	.word	index@(triton_poi_fused_convolution_relu_10)
        /*0008*/ 	.word	0x0000000c


	//----- nvinfo : EIATTR_MIN_STACK_SIZE
	.align		4
.L_1:
        /*000c*/ 	.byte	0x04, 0x12
        /*000e*/ 	.short	(.L_3 - .L_2)
	.align		4
.L_2:
        /*0010*/ 	.word	index@(triton_poi_fused_convolution_relu_10)
        /*0014*/ 	.word	0x00000000


	//----- nvinfo : EIATTR_FRAME_SIZE
	.align		4
.L_3:
        /*0018*/ 	.byte	0x04, 0x11
        /*001a*/ 	.short	(.L_5 - .L_4)
	.align		4
.L_4:
        /*001c*/ 	.word	index@(triton_poi_fused_convolution_relu_10)
        /*0020*/ 	.word	0x00000000


	//----- nvinfo : EIATTR_MIN_STACK_SIZE
	.align		4
.L_5:
        /*0024*/ 	.byte	0x04, 0x12
        /*0026*/ 	.short	(.L_7 - .L_6)
	.align		4
.L_6:
        /*0028*/ 	.word	index@(triton_poi_fused_convolution_relu_10)
        /*002c*/ 	.word	0x00000000
.L_7:


//--------------------- .nv.info.triton_poi_fused_convolution_relu_10 --------------------------
	.section	.nv.info.triton_poi_fused_convolution_relu_10,"",@"SHT_CUDA_INFO"
	.sectionflags	@""
	.align	4


	//----- nvinfo : EIATTR_CUDA_API_VERSION
	.align		4
        /*0000*/ 	.byte	0x04, 0x37
        /*0002*/ 	.short	(.L_9 - .L_8)
.L_8:
        /*0004*/ 	.word	0x0000007c


	//----- nvinfo : EIATTR_KPARAM_INFO
	.align		4
.L_9:
        /*0008*/ 	.byte	0x04, 0x17
        /*000a*/ 	.short	(.L_11 - .L_10)
.L_10:
        /*000c*/ 	.word	0x00000000
        /*0010*/ 	.short	0x0002
        /*0012*/ 	.short	0x0010
        /*0014*/ 	.byte	0x00, 0xf0, 0x11, 0x00


	//----- nvinfo : EIATTR_KPARAM_INFO
	.align		4
.L_11:
        /*0018*/ 	.byte	0x04, 0x17
        /*001a*/ 	.short	(.L_13 - .L_12)
.L_12:
        /*001c*/ 	.word	0x00000000
        /*0020*/ 	.short	0x0001
        /*0022*/ 	.short	0x0008
        /*0024*/ 	.byte	0x00, 0xf4, 0x21, 0x00


	//----- nvinfo : EIATTR_KPARAM_INFO
	.align		4
.L_13:
        /*0028*/ 	.byte	0x04, 0x17
        /*002a*/ 	.short	(.L_15 - .L_14)
.L_14:
        /*002c*/ 	.word	0x00000000
        /*0030*/ 	.short	0x0000
        /*0032*/ 	.short	0x0000
        /*0034*/ 	.byte	0x00, 0xf4, 0x21, 0x00


	//----- nvinfo : EIATTR_SPARSE_MMA_MASK
	.align		4
.L_15:
        /*0038*/ 	.byte	0x03, 0x50
        /*003a*/ 	.short	0x0000


	//----- nvinfo : EIATTR_MAXREG_COUNT
	.align		4
        /*003c*/ 	.byte	0x03, 0x1b
        /*003e*/ 	.short	0x00ff


	//----- nvinfo : EIATTR_EXIT_INSTR_OFFSETS
	.align		4
        /*0040*/ 	.byte	0x04, 0x1c
        /*0042*/ 	.short	(.L_17 - .L_16)


	//   ....[0]....
.L_16:
        /*0044*/ 	.word	0x00000180


	//----- nvinfo : EIATTR_REQNTID
	.align		4
.L_17:
        /*0048*/ 	.byte	0x04, 0x10
        /*004a*/ 	.short	(.L_19 - .L_18)
.L_18:
        /*004c*/ 	.word	0x00000080
        /*0050*/ 	.word	0x00000001
        /*0054*/ 	.word	0x00000001


	//----- nvinfo : EIATTR_CBANK_PARAM_SIZE
	.align		4
.L_19:
        /*0058*/ 	.byte	0x03, 0x19
        /*005a*/ 	.short	0x0014


	//----- nvinfo : EIATTR_PARAM_CBANK
	.align		4
        /*005c*/ 	.byte	0x04, 0x0a
        /*005e*/ 	.short	(.L_21 - .L_20)
	.align		4
.L_20:
        /*0060*/ 	.word	index@(.nv.constant0.triton_poi_fused_convolution_relu_10)
        /*0064*/ 	.short	0x0210
        /*0066*/ 	.short	0x0014


	//----- nvinfo : EIATTR_SW_WAR
	.align		4
.L_21:
        /*0068*/ 	.byte	0x04, 0x36
        /*006a*/ 	.short	(.L_23 - .L_22)
.L_22:
        /*006c*/ 	.word	0x00000008
.L_23:


//--------------------- .nv.callgraph             --------------------------
	.section	.nv.callgraph,"",@"SHT_CUDA_CALLGRAPH"
	.align	4
	.sectionentsize	8
	.align		4
        /*0000*/ 	.word	0x00000000
	.align		4
        /*0004*/ 	.word	0xffffffff
	.align		4
        /*0008*/ 	.word	0x00000000
	.align		4
        /*000c*/ 	.word	0xfffffffe
	.align		4
        /*0010*/ 	.word	0x00000000
	.align		4
        /*0014*/ 	.word	0xfffffffd
	.align		4
        /*0018*/ 	.word	0x00000000
	.align		4
        /*001c*/ 	.word	0xfffffffc


//--------------------- .text.triton_poi_fused_convolution_relu_10 --------------------------
	.section	.text.triton_poi_fused_convolution_relu_10,"ax",@progbits
	.align	128
        .global         triton_poi_fused_convolution_relu_10
        .type           triton_poi_fused_convolution_relu_10,@function
        .size           triton_poi_fused_convolution_relu_10,(.L_x_1 - triton_poi_fused_convolution_relu_10)
        .other          triton_poi_fused_convolution_relu_10,@"STO_CUDA_ENTRY STV_DEFAULT"
triton_poi_fused_convolution_relu_10:
.text.triton_poi_fused_convolution_relu_10:
[----:B------:R-:W-:Y:S01]  /*0000*/  LDC R1, c[0x0][0x28] ;  /* 0x00000a00ff017b82 */ /* 0x000fe20000000800 */
[----:B------:R-:W1:Y:S07]  /*0010*/  S2R R0, SR_TID.X ;  /* 0x0000000000007919 */ /* 0x000e6e0000002100 */
[----:B------:R-:W2:Y:S01]  /*0020*/  LDC.64 R4, c[0x0][0x218] ;  /* 0x00008600ff047b82 */ /* 0x000ea20000000a00 */
[----:B------:R-:W-:Y:S01]  /*0030*/  ULDC.64 UR4, c[0x0][0x208] ;  /* 0x0000820000047ab9 */ /* 0x000fe20000000a00 */
[----:B------:R-:W3:Y:S01]  /*0040*/  S2R R7, SR_CTAID.X ;  /* 0x0000000000077919 */ /* 0x000ee20000002500 */
[----:B-1----:R-:W-:-:S02]  /*0050*/  LOP3.LUT R0, R0, 0x7f, RZ, 0xc0, !PT ;  /* 0x0000007f00007812 */ /* 0x002fc400078ec0ff */
[----:B---3--:R-:W-:-:S03]  /*0060*/  SHF.R.S32.HI R2, RZ, 0x18, R7 ;  /* 0x00000018ff027819 */ /* 0x008fc60000011407 */
[----:B------:R-:W-:Y:S01]  /*0070*/  IMAD R7, R7, 0x80, R0 ;  /* 0x0000008007077824 */ /* 0x000fe200078e0200 */
[----:B------:R-:W-:Y:S02]  /*0080*/  SGXT R0, R2, 0x1 ;  /* 0x000000010200781a */ /* 0x000fe40000000200 */
[----:B------:R-:W1:Y:S02]  /*0090*/  LDC.64 R2, c[0x0][0x210] ;  /* 0x00008400ff027b82 */ /* 0x000e640000000a00 */
[----:B------:R-:W-:-:S04]  /*00a0*/  LEA.HI R0, R0, R7, RZ, 0x3 ;  /* 0x0000000700007211 */ /* 0x000fc800078f18ff */
[--C-:B------:R-:W-:Y:S02]  /*00b0*/  SHF.R.S32.HI R6, RZ, 0x3, R0.reuse ;  /* 0x00000003ff067819 */ /* 0x100fe40000011400 */
[----:B------:R-:W-:-:S04]  /*00c0*/  SHF.R.S32.HI R9, RZ, 0x1f, R0 ;  /* 0x0000001fff097819 */ /* 0x000fc80000011400 */
[----:B------:R-:W-:-:S04]  /*00d0*/  LEA.HI R9, R9, R6, RZ, 0x9 ;  /* 0x0000000609097211 */ /* 0x000fc800078f48ff */
[----:B------:R-:W-:-:S05]  /*00e0*/  LOP3.LUT R9, R9, 0xfffffe00, RZ, 0xc0, !PT ;  /* 0xfffffe0009097812 */ /* 0x000fca00078ec0ff */
[----:B------:R-:W-:Y:S02]  /*00f0*/  IMAD.IADD R9, R6, 0x1, -R9 ;  /* 0x0000000106097824 */ /* 0x000fe400078e0a09 */
[----:B-1----:R-:W-:-:S04]  /*0100*/  IMAD.WIDE R2, R7, 0x4, R2 ;  /* 0x0000000407027825 */ /* 0x002fc800078e0202 */
[----:B--2---:R-:W-:Y:S01]  /*0110*/  IMAD.WIDE R4, R9, 0x4, R4 ;  /* 0x0000000409047825 */ /* 0x004fe200078e0204 */
[----:B------:R-:W2:Y:S05]  /*0120*/  LDG.E R0, desc[UR4][R2.64] ;  /* 0x0000000402007981 */ /* 0x000eaa000c1e1900 */
[----:B------:R-:W2:Y:S02]  /*0130*/  LDG.E.EL R5, desc[UR4][R4.64] ;  /* 0x0000000404057981 */ /* 0x000ea4000c2e1900 */
[C---:B--2---:R-:W-:Y:S01]  /*0140*/  FADD R6, R0.reuse, R5 ;  /* 0x0000000500067221 */ /* 0x044fe20000000000 */
[----:B------:R-:W-:-:S04]  /*0150*/  FSETP.GEU.AND P0, PT, R0, -R5, PT ;  /* 0x800000050000720b */ /* 0x000fc80003f0e000 */
[----:B------:R-:W-:-:S05]  /*0160*/  FSEL R7, R6, RZ, P0 ;  /* 0x000000ff06077208 */ /* 0x000fca0000000000 */
[----:B------:R-:W-:Y:S01]  /*0170*/  STG.E desc[UR4][R2.64], R7 ;  /* 0x0000000702007986 */ /* 0x000fe2000c101904 */
[----:B------:R-:W-:Y:S05]  /*0180*/  EXIT ;  /* 0x000000000000794d */ /* 0x000fea0003800000 */
.L_x_0:
[----:B------:R-:W-:-:S00]  /*0190*/  BRA `(.L_x_0) ;  /* 0xfffffffc00fc7947 */ /* 0x000fc0000383ffff */
[----:B------:R-:W-:-:S00]  /*01a0*/  NOP ;  /* 0x0000000000007918 */ /* 0x000fc00000000000 */
        /* <DEDUP_REMOVED lines=13> */
.L_x_1:


//--------------------- .nv.constant0.triton_poi_fused_convolution_relu_10 --------------------------
	.section	.nv.constant0.triton_poi_fused_convolution_relu_10,"a",@progbits
	.sectionflags	@""
	.align	4
.nv.constant0.triton_poi_fused_convolution_relu_10:
	.zero		548
